	.headerflags	@"EF_CUDA_TEXMODE_UNIFIED EF_CUDA_64BIT_ADDRESS EF_CUDA_ACCELERATORS EF_CUDA_SM90 EF_CUDA_VIRTUAL_SM(EF_CUDA_SM90)"
	.elftype	@"ET_EXEC"


//--------------------- .nv.info                  --------------------------
	.section	.nv.info,"",@"SHT_CUDA_INFO"
	.align	4


	//----- nvinfo : EIATTR_REGCOUNT
	.align		4
        /*0000*/ 	.byte	0x04, 0x2f
        /*0002*/ 	.short	(.L_3 - .L_2)
	.align		4
.L_2:
        /*0004*/ 	.word	index@(triton_poi_fused__native_batch_norm_legit_no_training_leaky_relu_6)
        /*0008*/ 	.word	0x00000012


	//----- nvinfo : EIATTR_MIN_STACK_SIZE
	.align		4
.L_3:
        /*000c*/ 	.byte	0x04, 0x12
        /*000e*/ 	.short	(.L_5 - .L_4)
	.align		4
.L_4:
        /*0010*/ 	.word	index@(triton_poi_fused__native_batch_norm_legit_no_training_leaky_relu_6)
        /*0014*/ 	.word	0x00000000


	//----- nvinfo : EIATTR_FRAME_SIZE
	.align		4
.L_5:
        /*0018*/ 	.byte	0x04, 0x11
        /*001a*/ 	.short	(.L_7 - .L_6)
	.align		4
.L_6:
        /*001c*/ 	.word	index@(triton_poi_fused__native_batch_norm_legit_no_training_leaky_relu_6)
        /*0020*/ 	.word	0x00000000


	//----- nvinfo : EIATTR_MIN_STACK_SIZE
	.align		4
.L_7:
        /*0024*/ 	.byte	0x04, 0x12
        /*0026*/ 	.short	(.L_9 - .L_8)
	.align		4
.L_8:
        /*0028*/ 	.word	index@(triton_poi_fused__native_batch_norm_legit_no_training_leaky_relu_6)
        /*002c*/ 	.word	0x00000000
.L_9:


//--------------------- .nv.info.triton_poi_fused__native_batch_norm_legit_no_training_leaky_relu_6 --------------------------
	.section	.nv.info.triton_poi_fused__native_batch_norm_legit_no_training_leaky_relu_6,"",@"SHT_CUDA_INFO"
	.sectionflags	@""
	.align	4


	//----- nvinfo : EIATTR_CUDA_API_VERSION
	.align		4
        /*0000*/ 	.byte	0x04, 0x37
        /*0002*/ 	.short	(.L_11 - .L_10)
.L_10:
        /*0004*/ 	.word	0x0000007c


	//----- nvinfo : EIATTR_KPARAM_INFO
	.align		4
.L_11:
        /*0008*/ 	.byte	0x04, 0x17
        /*000a*/ 	.short	(.L_13 - .L_12)
.L_12:
        /*000c*/ 	.word	0x00000000
        /*0010*/ 	.short	0x0006
        /*0012*/ 	.short	0x0030
        /*0014*/ 	.byte	0x00, 0xf0, 0x11, 0x00


	//----- nvinfo : EIATTR_KPARAM_INFO
	.align		4
.L_13:
        /*0018*/ 	.byte	0x04, 0x17
        /*001a*/ 	.short	(.L_15 - .L_14)
.L_14:
        /*001c*/ 	.word	0x00000000
        /*0020*/ 	.short	0x0005
        /*0022*/ 	.short	0x0028
        /*0024*/ 	.byte	0x00, 0xf4, 0x21, 0x00


	//----- nvinfo : EIATTR_KPARAM_INFO
	.align		4
.L_15:
        /*0028*/ 	.byte	0x04, 0x17
        /*002a*/ 	.short	(.L_17 - .L_16)
.L_16:
        /*002c*/ 	.word	0x00000000
        /*0030*/ 	.short	0x0004
        /*0032*/ 	.short	0x0020
        /*0034*/ 	.byte	0x00, 0xf4, 0x21, 0x00


	//----- nvinfo : EIATTR_KPARAM_INFO
	.align		4
.L_17:
        /*0038*/ 	.byte	0x04, 0x17
        /*003a*/ 	.short	(.L_19 - .L_18)
.L_18:
        /*003c*/ 	.word	0x00000000
        /*0040*/ 	.short	0x0003
        /*0042*/ 	.short	0x0018
        /*0044*/ 	.byte	0x00, 0xf4, 0x21, 0x00


	//----- nvinfo : EIATTR_KPARAM_INFO
	.align		4
.L_19:
        /*0048*/ 	.byte	0x04, 0x17
        /*004a*/ 	.short	(.L_21 - .L_20)
.L_20:
        /*004c*/ 	.word	0x00000000
        /*0050*/ 	.short	0x0002
        /*0052*/ 	.short	0x0010
        /*0054*/ 	.byte	0x00, 0xf4, 0x21, 0x00


	//----- nvinfo : EIATTR_KPARAM_INFO
	.align		4
.L_21:
        /*0058*/ 	.byte	0x04, 0x17
        /*005a*/ 	.short	(.L_23 - .L_22)
.L_22:
        /*005c*/ 	.word	0x00000000
        /*0060*/ 	.short	0x0001
        /*0062*/ 	.short	0x0008
        /*0064*/ 	.byte	0x00, 0xf4, 0x21, 0x00


	//----- nvinfo : EIATTR_KPARAM_INFO
	.align		4
.L_23:
        /*0068*/ 	.byte	0x04, 0x17
        /*006a*/ 	.short	(.L_25 - .L_24)
.L_24:
        /*006c*/ 	.word	0x00000000
        /*0070*/ 	.short	0x0000
        /*0072*/ 	.short	0x0000
        /*0074*/ 	.byte	0x00, 0xf4, 0x21, 0x00


	//----- nvinfo : EIATTR_SPARSE_MMA_MASK
	.align		4
.L_25:
        /*0078*/ 	.byte	0x03, 0x50
        /*007a*/ 	.short	0x0000


	//----- nvinfo : EIATTR_MAXREG_COUNT
	.align		4
        /*007c*/ 	.byte	0x03, 0x1b
        /*007e*/ 	.short	0x00ff


	//----- nvinfo : EIATTR_EXIT_INSTR_OFFSETS
	.align		4
        /*0080*/ 	.byte	0x04, 0x1c
        /*0082*/ 	.short	(.L_27 - .L_26)


	//   ....[0]....
.L_26:
        /*0084*/ 	.word	0x00000300


	//   ....[1]....
        /*0088*/ 	.word	0x00000320


	//----- nvinfo : EIATTR_REQNTID
	.align		4
.L_27:
        /*008c*/ 	.byte	0x04, 0x10
        /*008e*/ 	.short	(.L_29 - .L_28)
.L_28:
        /*0090*/ 	.word	0x00000080
        /*0094*/ 	.word	0x00000001
        /*0098*/ 	.word	0x00000001


	//----- nvinfo : EIATTR_CBANK_PARAM_SIZE
	.align		4
.L_29:
        /*009c*/ 	.byte	0x03, 0x19
        /*009e*/ 	.short	0x0034


	//----- nvinfo : EIATTR_PARAM_CBANK
	.align		4
        /*00a0*/ 	.byte	0x04, 0x0a
        /*00a2*/ 	.short	(.L_31 - .L_30)
	.align		4
.L_30:
        /*00a4*/ 	.word	index@(.nv.constant0.triton_poi_fused__native_batch_norm_legit_no_training_leaky_relu_6)
        /*00a8*/ 	.short	0x0210
        /*00aa*/ 	.short	0x0034


	//----- nvinfo : EIATTR_SW_WAR
	.align		4
.L_31:
        /*00ac*/ 	.byte	0x04, 0x36
        /*00ae*/ 	.short	(.L_33 - .L_32)
.L_32:
        /*00b0*/ 	.word	0x00000008
.L_33:


//--------------------- .nv.callgraph             --------------------------
	.section	.nv.callgraph,"",@"SHT_CUDA_CALLGRAPH"
	.align	4
	.sectionentsize	8
	.align		4
        /*0000*/ 	.word	0x00000000
	.align		4
        /*0004*/ 	.word	0xffffffff
	.align		4
        /*0008*/ 	.word	0x00000000
	.align		4
        /*000c*/ 	.word	0xfffffffe
	.align		4
        /*0010*/ 	.word	0x00000000
	.align		4
        /*0014*/ 	.word	0xfffffffd
	.align		4
        /*0018*/ 	.word	0x00000000
	.align		4
        /*001c*/ 	.word	0xfffffffc


//--------------------- .nv.constant4             --------------------------
	.section	.nv.constant4,"a",@progbits
	.align	8
	.align		8
.nv.constant4:
        /*0000*/ 	.dword	_$_str
	.align		8
        /*0008*/ 	.dword	_$_str_$_2


//--------------------- .text.triton_poi_fused__native_batch_norm_legit_no_training_leaky_relu_6 --------------------------
	.section	.text.triton_poi_fused__native_batch_norm_legit_no_training_leaky_relu_6,"ax",@progbits
	.align	128
        .global         triton_poi_fused__native_batch_norm_legit_no_training_leaky_relu_6
        .type           triton_poi_fused__native_batch_norm_legit_no_training_leaky_relu_6,@function
        .size           triton_poi_fused__native_batch_norm_legit_no_training_leaky_relu_6,(.L_x_1 - triton_poi_fused__native_batch_norm_legit_no_training_leaky_relu_6)
        .other          triton_poi_fused__native_batch_norm_legit_no_training_leaky_relu_6,@"STO_CUDA_ENTRY STV_DEFAULT"
triton_poi_fused__native_batch_norm_legit_no_training_leaky_relu_6:
.text.triton_poi_fused__native_batch_norm_legit_no_training_leaky_relu_6:
[----:B------:R-:W0:Y:S01]  /*0000*/  LDC R1, c[0x0][0x28] ;  /* 0x00000a00ff017b82 */ /* 0x000e220000000800 */
[----:B------:R-:W1:Y:S07]  /*0010*/  S2R R0, SR_TID.X ;  /* 0x0000000000007919 */ /* 0x000e6e0000002100 */
[----:B------:R-:W2:Y:S01]  /*0020*/  LDC.64 R6, c[0x0][0x228] ;  /* 0x00008a00ff067b82 */ /* 0x000ea20000000a00 */
[----:B------:R-:W-:Y:S01]  /*0030*/  CS2R R14, SRZ ;  /* 0x00000000000e7805 */ /* 0x000fe2000001ff00 */
[----:B------:R-:W-:Y:S01]  /*0040*/  ULDC.64 UR4, c[0x0][0x208] ;  /* 0x0000820000047ab9 */ /* 0x000fe20000000a00 */
[----:B------:R-:W3:Y:S05]  /*0050*/  S2R R3, SR_CTAID.X ;  /* 0x0000000000037919 */ /* 0x000eea0000002500 */
[----:B------:R-:W4:Y:S08]  /*0060*/  LDC.64 R4, c[0x0][0x220] ;  /* 0x00008800ff047b82 */ /* 0x000f300000000a00 */
[----:B------:R-:W5:Y:S08]  /*0070*/  LDC.64 R8, c[0x0][0x230] ;  /* 0x00008c00ff087b82 */ /* 0x000f700000000a00 */
[----:B------:R-:W5:Y:S01]  /*0080*/  LDC.64 R10, c[0x0][0x238] ;  /* 0x00008e00ff0a7b82 */ /* 0x000f620000000a00 */
[----:B-1----:R-:W-:-:S02]  /*0090*/  LOP3.LUT R0, R0, 0x7f, RZ, 0xc0, !PT ;  /* 0x0000007f00007812 */ /* 0x002fc400078ec0ff */
[----:B---3--:R-:W-:Y:S02]  /*00a0*/  SHF.R.S32.HI R2, RZ, 0x18, R3 ;  /* 0x00000018ff027819 */ /* 0x008fe40000011403 */
[----:B------:R-:W-:Y:S02]  /*00b0*/  LEA R0, R3, R0, 0x7 ;  /* 0x0000000003007211 */ /* 0x000fe400078e38ff */
[----:B------:R-:W-:Y:S02]  /*00c0*/  SGXT R3, R2, 0x1 ;  /* 0x000000010203781a */ /* 0x000fe40000000200 */
[----:B------:R-:W-:Y:S02]  /*00d0*/  ISETP.GE.AND P0, PT, R0, 0x400, PT ;  /* 0x000004000000780c */ /* 0x000fe40003f06270 */
[----:B------:R-:W-:-:S04]  /*00e0*/  LEA.HI R3, R3, R0, RZ, 0x8 ;  /* 0x0000000003037211 */ /* 0x000fc800078f40ff */
[----:B------:R-:W-:-:S04]  /*00f0*/  LOP3.LUT R3, R3, 0xffffff00, RZ, 0xc0, !PT ;  /* 0xffffff0003037812 */ /* 0x000fc800078ec0ff */
[----:B------:R-:W-:Y:S02]  /*0100*/  IADD3 R13, R0, -R3, RZ ;  /* 0x80000003000d7210 */ /* 0x000fe40007ffe0ff */
[----:B------:R-:W1:Y:S03]  /*0110*/  LDC.64 R2, c[0x0][0x218] ;  /* 0x00008600ff027b82 */ /* 0x000e660000000a00 */
[----:B--2---:R-:W-:-:S05]  /*0120*/  IMAD.WIDE R6, R13, 0x4, R6 ;  /* 0x000000040d067825 */ /* 0x004fca00078e0206 */
[----:B------:R5:W2:Y:S01]  /*0130*/  @!P0 LDG.E.EL R14, desc[UR4][R6.64] ;  /* 0x00000004060e8981 */ /* 0x000aa2000c2e1900 */
[----:B------:R-:W-:Y:S01]  /*0140*/  HFMA2.MMA R12, -RZ, RZ, 0, 0 ;  /* 0x00000000ff0c7435 */ /* 0x000fe200000001ff */
[----:B----4-:R-:W-:-:S05]  /*0150*/  IMAD.WIDE R4, R13, 0x4, R4 ;  /* 0x000000040d047825 */ /* 0x010fca00078e0204 */
[----:B------:R-:W3:Y:S01]  /*0160*/  @!P0 LDG.E.EL R15, desc[UR4][R4.64] ;  /* 0x00000004040f8981 */ /* 0x000ee2000c2e1900 */
[----:B-----5:R-:W-:-:S04]  /*0170*/  IMAD.WIDE R6, R13, 0x4, R8 ;  /* 0x000000040d067825 */ /* 0x020fc800078e0208 */
[----:B-1----:R-:W-:-:S04]  /*0180*/  IMAD.WIDE R2, R0, 0x4, R2 ;  /* 0x0000000400027825 */ /* 0x002fc800078e0202 */
[----:B0-----:R-:W-:Y:S01]  /*0190*/  IMAD.WIDE R8, R13, 0x4, R10 ;  /* 0x000000040d087825 */ /* 0x001fe200078e020a */
[----:B------:R0:W3:Y:S01]  /*01a0*/  @!P0 LDG.E R12, desc[UR4][R2.64] ;  /* 0x00000004020c8981 */ /* 0x0000e2000c1e1900 */
[----:B------:R-:W-:-:S06]  /*01b0*/  CS2R R10, SRZ ;  /* 0x00000000000a7805 */ /* 0x000fcc000001ff00 */
[----:B------:R-:W4:Y:S04]  /*01c0*/  @!P0 LDG.E.EL R10, desc[UR4][R6.64] ;  /* 0x00000004060a8981 */ /* 0x000f28000c2e1900 */
[----:B------:R-:W4:Y:S01]  /*01d0*/  @!P0 LDG.E.EL R11, desc[UR4][R8.64] ;  /* 0x00000004080b8981 */ /* 0x000f22000c2e1900 */
[----:B0-----:R-:W-:Y:S01]  /*01e0*/  MOV R2, 0x3e800000 ;  /* 0x3e80000000027802 */ /* 0x001fe20000000f00 */
[----:B--2---:R-:W-:-:S04]  /*01f0*/  FADD R14, R14, 9.9999997473787516356e-06 ;  /* 0x3727c5ac0e0e7421 */ /* 0x004fc80000000000 */
[----:B------:R-:W0:Y:S02]  /*0200*/  MUFU.SQRT R13, R14 ;  /* 0x0000000e000d7308 */ /* 0x000e240000002000 */
[C---:B0-----:R-:W-:Y:S02]  /*0210*/  FSETP.GT.AND P1, PT, R13.reuse, 8.50705917302346158658e+37, PT ;  /* 0x7e8000000d00780b */ /* 0x041fe40003f24000 */
[----:B------:R-:W-:-:S11]  /*0220*/  FSETP.GEU.AND P2, PT, R13, 1.175494350822287508e-38, PT ;  /* 0x008000000d00780b */ /* 0x000fd60003f4e000 */
[----:B------:R-:W-:-:S04]  /*0230*/  @P1 FMUL R13, R13, 0.25 ;  /* 0x3e8000000d0d1820 */ /* 0x000fc80000400000 */
[----:B------:R-:W-:-:S06]  /*0240*/  @!P2 FMUL R13, R13, 16777216 ;  /* 0x4b8000000d0da820 */ /* 0x000fcc0000400000 */
[----:B------:R-:W0:Y:S01]  /*0250*/  MUFU.RCP R13, R13 ;  /* 0x0000000d000d7308 */ /* 0x000e220000001000 */
[----:B------:R-:W-:Y:S01]  /*0260*/  FSEL R2, R2, 1, P1 ;  /* 0x3f80000002027808 */ /* 0x000fe20000800000 */
[----:B---3--:R-:W-:-:S04]  /*0270*/  FADD R12, -R15, R12 ;  /* 0x0000000c0f0c7221 */ /* 0x008fc80000000100 */
[----:B------:R-:W-:-:S04]  /*0280*/  @!P2 FMUL R2, R2, 16777216 ;  /* 0x4b8000000202a820 */ /* 0x000fc80000400000 */
[----:B0-----:R-:W-:Y:S02]  /*0290*/  FMUL R5, R13, R2 ;  /* 0x000000020d057220 */ /* 0x001fe40000400000 */
[----:B------:R-:W0:Y:S02]  /*02a0*/  LDC.64 R2, c[0x0][0x210] ;  /* 0x00008400ff027b82 */ /* 0x000e240000000a00 */
[----:B------:R-:W-:-:S04]  /*02b0*/  FMUL R12, R12, R5 ;  /* 0x000000050c0c7220 */ /* 0x000fc80000400000 */
[----:B----4-:R-:W-:-:S05]  /*02c0*/  FFMA R11, R12, R10, R11 ;  /* 0x0000000a0c0b7223 */ /* 0x010fca000000000b */
[----:B------:R-:W-:Y:S01]  /*02d0*/  FSETP.GT.AND P1, PT, R11, RZ, PT ;  /* 0x000000ff0b00720b */ /* 0x000fe20003f24000 */
[----:B0-----:R-:W-:-:S12]  /*02e0*/  IMAD.WIDE R2, R0, 0x4, R2 ;  /* 0x0000000400027825 */ /* 0x001fd800078e0202 */
[----:B------:R-:W-:Y:S01]  /*02f0*/  @!P1 FMUL R11, R11, 0.20000000298023223877 ;  /* 0x3e4ccccd0b0b9820 */ /* 0x000fe20000400000 */
[----:B------:R-:W-:Y:S06]  /*0300*/  @P0 EXIT ;  /* 0x000000000000094d */ /* 0x000fec0003800000 */
[----:B------:R-:W-:Y:S01]  /*0310*/  STG.E desc[UR4][R2.64], R11 ;  /* 0x0000000b02007986 */ /* 0x000fe2000c101904 */
[----:B------:R-:W-:Y:S05]  /*0320*/  EXIT ;  /* 0x000000000000794d */ /* 0x000fea0003800000 */
.L_x_0:
[----:B------:R-:W-:-:S00]  /*0330*/  BRA `(.L_x_0) ;  /* 0xfffffffc00fc7947 */ /* 0x000fc0000383ffff */
[----:B------:R-:W-:-:S00]  /*0340*/  NOP ;  /* 0x0000000000007918 */ /* 0x000fc00000000000 */
        /* <DEDUP_REMOVED lines=11> */
.L_x_1:


//--------------------- .nv.global.init           --------------------------
	.section	.nv.global.init,"aw",@progbits
.nv.global.init:
	.type		_$_str,@object
	.size		_$_str,(_$_str_$_2 - _$_str)
_$_str:
        /*0000*/ 	.byte	0x5f, 0x5f, 0x43, 0x55, 0x44, 0x41, 0x5f, 0x46, 0x54, 0x5a, 0x00
	.type		_$_str_$_2,@object
	.size		_$_str_$_2,(.L_1 - _$_str_$_2)
_$_str_$_2:
        /*000b*/ 	.byte	0x5f, 0x5f, 0x43, 0x55, 0x44, 0x41, 0x5f, 0x50, 0x52, 0x45, 0x43, 0x5f, 0x53, 0x51, 0x52, 0x54
        /*001b*/ 	.byte	0x00
.L_1:


//--------------------- .nv.constant0.triton_poi_fused__native_batch_norm_legit_no_training_leaky_relu_6 --------------------------
	.section	.nv.constant0.triton_poi_fused__native_batch_norm_legit_no_training_leaky_relu_6,"a",@progbits
	.sectionflags	@""
	.align	4
.nv.constant0.triton_poi_fused__native_batch_norm_legit_no_training_leaky_relu_6:
	.zero		580
